	.headerflags	@"EF_CUDA_TEXMODE_UNIFIED EF_CUDA_64BIT_ADDRESS EF_CUDA_ACCELERATORS EF_CUDA_SM90 EF_CUDA_VIRTUAL_SM(EF_CUDA_SM90)"
	.elftype	@"ET_EXEC"


//--------------------- .nv.info                  --------------------------
	.section	.nv.info,"",@"SHT_CUDA_INFO"
	.align	4


	//----- nvinfo : EIATTR_REGCOUNT
	.align		4
        /*0000*/ 	.byte	0x04, 0x2f
        /*0002*/ 	.short	(.L_1 - .L_0)
	.align		4
.L_0:
        /*0004*/ 	.word	index@(triton_poi_fused_mul_13)
        /*0008*/ 	.word	0x0000000e


	//----- nvinfo : EIATTR_MIN_STACK_SIZE
	.align		4
.L_1:
        /*000c*/ 	.byte	0x04, 0x12
        /*000e*/ 	.short	(.L_3 - .L_2)
	.align		4
.L_2:
        /*0010*/ 	.word	index@(triton_poi_fused_mul_13)
        /*0014*/ 	.word	0x00000000


	//----- nvinfo : EIATTR_FRAME_SIZE
	.align		4
.L_3:
        /*0018*/ 	.byte	0x04, 0x11
        /*001a*/ 	.short	(.L_5 - .L_4)
	.align		4
.L_4:
        /*001c*/ 	.word	index@(triton_poi_fused_mul_13)
        /*0020*/ 	.word	0x00000000


	//----- nvinfo : EIATTR_MIN_STACK_SIZE
	.align		4
.L_5:
        /*0024*/ 	.byte	0x04, 0x12
        /*0026*/ 	.short	(.L_7 - .L_6)
	.align		4
.L_6:
        /*0028*/ 	.word	index@(triton_poi_fused_mul_13)
        /*002c*/ 	.word	0x00000000
.L_7:


//--------------------- .nv.info.triton_poi_fused_mul_13 --------------------------
	.section	.nv.info.triton_poi_fused_mul_13,"",@"SHT_CUDA_INFO"
	.sectionflags	@""
	.align	4


	//----- nvinfo : EIATTR_CUDA_API_VERSION
	.align		4
        /*0000*/ 	.byte	0x04, 0x37
        /*0002*/ 	.short	(.L_9 - .L_8)
.L_8:
        /*0004*/ 	.word	0x0000007c


	//----- nvinfo : EIATTR_KPARAM_INFO
	.align		4
.L_9:
        /*0008*/ 	.byte	0x04, 0x17
        /*000a*/ 	.short	(.L_11 - .L_10)
.L_10:
        /*000c*/ 	.word	0x00000000
        /*0010*/ 	.short	0x0004
        /*0012*/ 	.short	0x001c
        /*0014*/ 	.byte	0x00, 0xf0, 0x11, 0x00


	//----- nvinfo : EIATTR_KPARAM_INFO
	.align		4
.L_11:
        /*0018*/ 	.byte	0x04, 0x17
        /*001a*/ 	.short	(.L_13 - .L_12)
.L_12:
        /*001c*/ 	.word	0x00000000
        /*0020*/ 	.short	0x0003
        /*0022*/ 	.short	0x0018
        /*0024*/ 	.byte	0x00, 0xf0, 0x11, 0x00


	//----- nvinfo : EIATTR_KPARAM_INFO
	.align		4
.L_13:
        /*0028*/ 	.byte	0x04, 0x17
        /*002a*/ 	.short	(.L_15 - .L_14)
.L_14:
        /*002c*/ 	.word	0x00000000
        /*0030*/ 	.short	0x0002
        /*0032*/ 	.short	0x0010
        /*0034*/ 	.byte	0x00, 0xf4, 0x21, 0x00


	//----- nvinfo : EIATTR_KPARAM_INFO
	.align		4
.L_15:
        /*0038*/ 	.byte	0x04, 0x17
        /*003a*/ 	.short	(.L_17 - .L_16)
.L_16:
        /*003c*/ 	.word	0x00000000
        /*0040*/ 	.short	0x0001
        /*0042*/ 	.short	0x0008
        /*0044*/ 	.byte	0x00, 0xf4, 0x21, 0x00


	//----- nvinfo : EIATTR_KPARAM_INFO
	.align		4
.L_17:
        /*0048*/ 	.byte	0x04, 0x17
        /*004a*/ 	.short	(.L_19 - .L_18)
.L_18:
        /*004c*/ 	.word	0x00000000
        /*0050*/ 	.short	0x0000
        /*0052*/ 	.short	0x0000
        /*0054*/ 	.byte	0x00, 0xf4, 0x21, 0x00


	//----- nvinfo : EIATTR_SPARSE_MMA_MASK
	.align		4
.L_19:
        /*0058*/ 	.byte	0x03, 0x50
        /*005a*/ 	.short	0x0000


	//----- nvinfo : EIATTR_MAXREG_COUNT
	.align		4
        /*005c*/ 	.byte	0x03, 0x1b
        /*005e*/ 	.short	0x00ff


	//----- nvinfo : EIATTR_EXIT_INSTR_OFFSETS
	.align		4
        /*0060*/ 	.byte	0x04, 0x1c
        /*0062*/ 	.short	(.L_21 - .L_20)


	//   ....[0]....
.L_20:
        /*0064*/ 	.word	0x000001e0


	//   ....[1]....
        /*0068*/ 	.word	0x00000210


	//----- nvinfo : EIATTR_REQNTID
	.align		4
.L_21:
        /*006c*/ 	.byte	0x04, 0x10
        /*006e*/ 	.short	(.L_23 - .L_22)
.L_22:
        /*0070*/ 	.word	0x00000080
        /*0074*/ 	.word	0x00000001
        /*0078*/ 	.word	0x00000001


	//----- nvinfo : EIATTR_CBANK_PARAM_SIZE
	.align		4
.L_23:
        /*007c*/ 	.byte	0x03, 0x19
        /*007e*/ 	.short	0x0020


	//----- nvinfo : EIATTR_PARAM_CBANK
	.align		4
        /*0080*/ 	.byte	0x04, 0x0a
        /*0082*/ 	.short	(.L_25 - .L_24)
	.align		4
.L_24:
        /*0084*/ 	.word	index@(.nv.constant0.triton_poi_fused_mul_13)
        /*0088*/ 	.short	0x0210
        /*008a*/ 	.short	0x0020


	//----- nvinfo : EIATTR_SW_WAR
	.align		4
.L_25:
        /*008c*/ 	.byte	0x04, 0x36
        /*008e*/ 	.short	(.L_27 - .L_26)
.L_26:
        /*0090*/ 	.word	0x00000008
.L_27:


//--------------------- .nv.callgraph             --------------------------
	.section	.nv.callgraph,"",@"SHT_CUDA_CALLGRAPH"
	.align	4
	.sectionentsize	8
	.align		4
        /*0000*/ 	.word	0x00000000
	.align		4
        /*0004*/ 	.word	0xffffffff
	.align		4
        /*0008*/ 	.word	0x00000000
	.align		4
        /*000c*/ 	.word	0xfffffffe
	.align		4
        /*0010*/ 	.word	0x00000000
	.align		4
        /*0014*/ 	.word	0xfffffffd
	.align		4
        /*0018*/ 	.word	0x00000000
	.align		4
        /*001c*/ 	.word	0xfffffffc


//--------------------- .text.triton_poi_fused_mul_13 --------------------------
	.section	.text.triton_poi_fused_mul_13,"ax",@progbits
	.align	128
        .global         triton_poi_fused_mul_13
        .type           triton_poi_fused_mul_13,@function
        .size           triton_poi_fused_mul_13,(.L_x_1 - triton_poi_fused_mul_13)
        .other          triton_poi_fused_mul_13,@"STO_CUDA_ENTRY STV_DEFAULT"
triton_poi_fused_mul_13:
.text.triton_poi_fused_mul_13:
[----:B------:R-:W0:Y:S02]  /*0000*/  LDC R1, c[0x0][0x28] ;  /* 0x00000a00ff017b82 */ /* 0x000e240000000800 */
[----:B------:R-:W1:Y:S01]  /*0010*/  S2R R6, SR_TID.X ;  /* 0x0000000000067919 */ /* 0x000e620000002100 */
[----:B------:R-:W2:Y:S01]  /*0020*/  S2UR UR4, SR_CTAID.Y ;  /* 0x00000000000479c3 */ /* 0x000ea20000002600 */
[----:B------:R-:W3:Y:S07]  /*0030*/  S2R R9, SR_CTAID.X ;  /* 0x0000000000097919 */ /* 0x000eee0000002500 */
[----:B------:R-:W4:Y:S08]  /*0040*/  LDC.64 R4, c[0x0][0x218] ;  /* 0x00008600ff047b82 */ /* 0x000f300000000a00 */
[----:B------:R-:W5:Y:S01]  /*0050*/  LDC.64 R2, c[0x0][0x210] ;  /* 0x00008400ff027b82 */ /* 0x000f620000000a00 */
[----:B--2---:R-:W-:Y:S01]  /*0060*/  USHF.L.U32 UR4, UR4, 0x4, URZ ;  /* 0x0000000404047899 */ /* 0x004fe2000800063f */
[----:B-1----:R-:W-:-:S04]  /*0070*/  SHF.R.U32.HI R0, RZ, 0x3, R6 ;  /* 0x00000003ff007819 */ /* 0x002fc80000011606 */
[----:B------:R-:W-:-:S04]  /*0080*/  SGXT.U32 R0, R0, 0x4 ;  /* 0x000000040000781a */ /* 0x000fc80000000000 */
[----:B------:R-:W-:Y:S01]  /*0090*/  LOP3.LUT R7, R0, UR4, RZ, 0xfc, !PT ;  /* 0x0000000400077c12 */ /* 0x000fe2000f8efcff */
[----:B------:R-:W-:Y:S01]  /*00a0*/  ULDC.64 UR4, c[0x0][0x208] ;  /* 0x0000820000047ab9 */ /* 0x000fe20000000a00 */
[----:B------:R-:W-:-:S03]  /*00b0*/  LOP3.LUT R0, R6, 0x7, RZ, 0xc0, !PT ;  /* 0x0000000706007812 */ /* 0x000fc600078ec0ff */
[----:B------:R-:W-:Y:S01]  /*00c0*/  IMAD.HI R6, R7, 0x55555556, RZ ;  /* 0x5555555607067827 */ /* 0x000fe200078e02ff */
[----:B---3--:R-:W-:-:S04]  /*00d0*/  LEA R0, R9, R0, 0x3 ;  /* 0x0000000009007211 */ /* 0x008fc800078e18ff */
[----:B------:R-:W-:Y:S02]  /*00e0*/  LEA.HI R8, R6, R6, RZ, 0x1 ;  /* 0x0000000606087211 */ /* 0x000fe400078f08ff */
[----:B------:R-:W-:-:S03]  /*00f0*/  ISETP.GE.AND P0, PT, R0, 0x6, PT ;  /* 0x000000060000780c */ /* 0x000fc60003f06270 */
[----:B------:R-:W-:Y:S01]  /*0100*/  IMAD R9, R8, -0x3, R7 ;  /* 0xfffffffd08097824 */ /* 0x000fe200078e0207 */
[C---:B------:R-:W-:Y:S01]  /*0110*/  ISETP.LT.AND P0, PT, R7.reuse, 0xc, !P0 ;  /* 0x0000000c0700780c */ /* 0x040fe20004701270 */
[--C-:B------:R-:W-:Y:S02]  /*0120*/  IMAD R7, R7, 0x6, R0.reuse ;  /* 0x0000000607077824 */ /* 0x100fe400078e0200 */
[----:B------:R-:W-:Y:S02]  /*0130*/  IMAD R11, R9, 0x6, R0 ;  /* 0x00000006090b7824 */ /* 0x000fe400078e0200 */
[----:B-----5:R-:W-:Y:S02]  /*0140*/  IMAD.WIDE R2, R7, 0x4, R2 ;  /* 0x0000000407027825 */ /* 0x020fe400078e0202 */
[----:B------:R-:W1:Y:S02]  /*0150*/  LDC.64 R6, c[0x0][0x220] ;  /* 0x00008800ff067b82 */ /* 0x000e640000000a00 */
[----:B----4-:R-:W-:Y:S01]  /*0160*/  IMAD.WIDE R4, R11, 0x4, R4 ;  /* 0x000000040b047825 */ /* 0x010fe200078e0204 */
[----:B------:R-:W-:-:S06]  /*0170*/  CS2R R10, SRZ ;  /* 0x00000000000a7805 */ /* 0x000fcc000001ff00 */
[----:B------:R-:W2:Y:S04]  /*0180*/  @P0 LDG.E.EL R10, desc[UR4][R2.64] ;  /* 0x00000004020a0981 */ /* 0x000ea8000c2e1900 */
[----:B------:R-:W2:Y:S01]  /*0190*/  @P0 LDG.E.EL R11, desc[UR4][R4.64] ;  /* 0x00000004040b0981 */ /* 0x000ea2000c2e1900 */
[----:B------:R-:W-:-:S04]  /*01a0*/  IMAD R9, R0, 0x3, R9 ;  /* 0x0000000300097824 */ /* 0x000fc800078e0209 */
[----:B------:R-:W-:-:S04]  /*01b0*/  IMAD R9, R8, 0x12, R9 ;  /* 0x0000001208097824 */ /* 0x000fc800078e0209 */
[----:B-1----:R-:W-:-:S04]  /*01c0*/  IMAD.WIDE R6, R9, 0x4, R6 ;  /* 0x0000000409067825 */ /* 0x002fc800078e0206 */
[----:B--2---:R-:W-:Y:S01]  /*01d0*/  FADD R10, R11, R10 ;  /* 0x0000000a0b0a7221 */ /* 0x004fe20000000000 */
[----:B------:R-:W-:Y:S06]  /*01e0*/  @!P0 EXIT ;  /* 0x000000000000894d */ /* 0x000fec0003800000 */
[----:B------:R-:W-:-:S05]  /*01f0*/  FMUL R3, R10, 0.0099999997764825820923 ;  /* 0x3c23d70a0a037820 */ /* 0x000fca0000400000 */
[----:B------:R-:W-:Y:S01]  /*0200*/  STG.E desc[UR4][R6.64], R3 ;  /* 0x0000000306007986 */ /* 0x000fe2000c101904 */
[----:B------:R-:W-:Y:S05]  /*0210*/  EXIT ;  /* 0x000000000000794d */ /* 0x000fea0003800000 */
.L_x_0:
[----:B------:R-:W-:-:S00]  /*0220*/  BRA `(.L_x_0) ;  /* 0xfffffffc00fc7947 */ /* 0x000fc0000383ffff */
[----:B------:R-:W-:-:S00]  /*0230*/  NOP ;  /* 0x0000000000007918 */ /* 0x000fc00000000000 */
        /* <DEDUP_REMOVED lines=12> */
.L_x_1:


//--------------------- .nv.constant0.triton_poi_fused_mul_13 --------------------------
	.section	.nv.constant0.triton_poi_fused_mul_13,"a",@progbits
	.sectionflags	@""
	.align	4
.nv.constant0.triton_poi_fused_mul_13:
	.zero		560
